	.headerflags	@"EF_CUDA_TEXMODE_UNIFIED EF_CUDA_64BIT_ADDRESS EF_CUDA_ACCELERATORS EF_CUDA_SM90 EF_CUDA_VIRTUAL_SM(EF_CUDA_SM90)"
	.elftype	@"ET_EXEC"


//--------------------- .nv.info                  --------------------------
	.section	.nv.info,"",@"SHT_CUDA_INFO"
	.align	4


	//----- nvinfo : EIATTR_REGCOUNT
	.align		4
        /*0000*/ 	.byte	0x04, 0x2f
        /*0002*/ 	.short	(.L_3 - .L_2)
	.align		4
.L_2:
        /*0004*/ 	.word	index@(triton_poi_fused__native_batch_norm_legit_no_training_relu_39)
        /*0008*/ 	.word	0x00000011


	//----- nvinfo : EIATTR_MIN_STACK_SIZE
	.align		4
.L_3:
        /*000c*/ 	.byte	0x04, 0x12
        /*000e*/ 	.short	(.L_5 - .L_4)
	.align		4
.L_4:
        /*0010*/ 	.word	index@(triton_poi_fused__native_batch_norm_legit_no_training_relu_39)
        /*0014*/ 	.word	0x00000000


	//----- nvinfo : EIATTR_FRAME_SIZE
	.align		4
.L_5:
        /*0018*/ 	.byte	0x04, 0x11
        /*001a*/ 	.short	(.L_7 - .L_6)
	.align		4
.L_6:
        /*001c*/ 	.word	index@(triton_poi_fused__native_batch_norm_legit_no_training_relu_39)
        /*0020*/ 	.word	0x00000000


	//----- nvinfo : EIATTR_MIN_STACK_SIZE
	.align		4
.L_7:
        /*0024*/ 	.byte	0x04, 0x12
        /*0026*/ 	.short	(.L_9 - .L_8)
	.align		4
.L_8:
        /*0028*/ 	.word	index@(triton_poi_fused__native_batch_norm_legit_no_training_relu_39)
        /*002c*/ 	.word	0x00000000
.L_9:


//--------------------- .nv.info.triton_poi_fused__native_batch_norm_legit_no_training_relu_39 --------------------------
	.section	.nv.info.triton_poi_fused__native_batch_norm_legit_no_training_relu_39,"",@"SHT_CUDA_INFO"
	.sectionflags	@""
	.align	4


	//----- nvinfo : EIATTR_CUDA_API_VERSION
	.align		4
        /*0000*/ 	.byte	0x04, 0x37
        /*0002*/ 	.short	(.L_11 - .L_10)
.L_10:
        /*0004*/ 	.word	0x0000007c


	//----- nvinfo : EIATTR_KPARAM_INFO
	.align		4
.L_11:
        /*0008*/ 	.byte	0x04, 0x17
        /*000a*/ 	.short	(.L_13 - .L_12)
.L_12:
        /*000c*/ 	.word	0x00000000
        /*0010*/ 	.short	0x0006
        /*0012*/ 	.short	0x0030
        /*0014*/ 	.byte	0x00, 0xf0, 0x11, 0x00


	//----- nvinfo : EIATTR_KPARAM_INFO
	.align		4
.L_13:
        /*0018*/ 	.byte	0x04, 0x17
        /*001a*/ 	.short	(.L_15 - .L_14)
.L_14:
        /*001c*/ 	.word	0x00000000
        /*0020*/ 	.short	0x0005
        /*0022*/ 	.short	0x0028
        /*0024*/ 	.byte	0x00, 0xf4, 0x21, 0x00


	//----- nvinfo : EIATTR_KPARAM_INFO
	.align		4
.L_15:
        /*0028*/ 	.byte	0x04, 0x17
        /*002a*/ 	.short	(.L_17 - .L_16)
.L_16:
        /*002c*/ 	.word	0x00000000
        /*0030*/ 	.short	0x0004
        /*0032*/ 	.short	0x0020
        /*0034*/ 	.byte	0x00, 0xf4, 0x21, 0x00


	//----- nvinfo : EIATTR_KPARAM_INFO
	.align		4
.L_17:
        /*0038*/ 	.byte	0x04, 0x17
        /*003a*/ 	.short	(.L_19 - .L_18)
.L_18:
        /*003c*/ 	.word	0x00000000
        /*0040*/ 	.short	0x0003
        /*0042*/ 	.short	0x0018
        /*0044*/ 	.byte	0x00, 0xf4, 0x21, 0x00


	//----- nvinfo : EIATTR_KPARAM_INFO
	.align		4
.L_19:
        /*0048*/ 	.byte	0x04, 0x17
        /*004a*/ 	.short	(.L_21 - .L_20)
.L_20:
        /*004c*/ 	.word	0x00000000
        /*0050*/ 	.short	0x0002
        /*0052*/ 	.short	0x0010
        /*0054*/ 	.byte	0x00, 0xf4, 0x21, 0x00


	//----- nvinfo : EIATTR_KPARAM_INFO
	.align		4
.L_21:
        /*0058*/ 	.byte	0x04, 0x17
        /*005a*/ 	.short	(.L_23 - .L_22)
.L_22:
        /*005c*/ 	.word	0x00000000
        /*0060*/ 	.short	0x0001
        /*0062*/ 	.short	0x0008
        /*0064*/ 	.byte	0x00, 0xf4, 0x21, 0x00


	//----- nvinfo : EIATTR_KPARAM_INFO
	.align		4
.L_23:
        /*0068*/ 	.byte	0x04, 0x17
        /*006a*/ 	.short	(.L_25 - .L_24)
.L_24:
        /*006c*/ 	.word	0x00000000
        /*0070*/ 	.short	0x0000
        /*0072*/ 	.short	0x0000
        /*0074*/ 	.byte	0x00, 0xf4, 0x21, 0x00


	//----- nvinfo : EIATTR_SPARSE_MMA_MASK
	.align		4
.L_25:
        /*0078*/ 	.byte	0x03, 0x50
        /*007a*/ 	.short	0x0000


	//----- nvinfo : EIATTR_MAXREG_COUNT
	.align		4
        /*007c*/ 	.byte	0x03, 0x1b
        /*007e*/ 	.short	0x00ff


	//----- nvinfo : EIATTR_EXIT_INSTR_OFFSETS
	.align		4
        /*0080*/ 	.byte	0x04, 0x1c
        /*0082*/ 	.short	(.L_27 - .L_26)


	//   ....[0]....
.L_26:
        /*0084*/ 	.word	0x00000370


	//----- nvinfo : EIATTR_REQNTID
	.align		4
.L_27:
        /*0088*/ 	.byte	0x04, 0x10
        /*008a*/ 	.short	(.L_29 - .L_28)
.L_28:
        /*008c*/ 	.word	0x00000100
        /*0090*/ 	.word	0x00000001
        /*0094*/ 	.word	0x00000001


	//----- nvinfo : EIATTR_CBANK_PARAM_SIZE
	.align		4
.L_29:
        /*0098*/ 	.byte	0x03, 0x19
        /*009a*/ 	.short	0x0034


	//----- nvinfo : EIATTR_PARAM_CBANK
	.align		4
        /*009c*/ 	.byte	0x04, 0x0a
        /*009e*/ 	.short	(.L_31 - .L_30)
	.align		4
.L_30:
        /*00a0*/ 	.word	index@(.nv.constant0.triton_poi_fused__native_batch_norm_legit_no_training_relu_39)
        /*00a4*/ 	.short	0x0210
        /*00a6*/ 	.short	0x0034


	//----- nvinfo : EIATTR_SW_WAR
	.align		4
.L_31:
        /*00a8*/ 	.byte	0x04, 0x36
        /*00aa*/ 	.short	(.L_33 - .L_32)
.L_32:
        /*00ac*/ 	.word	0x00000008
.L_33:


//--------------------- .nv.callgraph             --------------------------
	.section	.nv.callgraph,"",@"SHT_CUDA_CALLGRAPH"
	.align	4
	.sectionentsize	8
	.align		4
        /*0000*/ 	.word	0x00000000
	.align		4
        /*0004*/ 	.word	0xffffffff
	.align		4
        /*0008*/ 	.word	0x00000000
	.align		4
        /*000c*/ 	.word	0xfffffffe
	.align		4
        /*0010*/ 	.word	0x00000000
	.align		4
        /*0014*/ 	.word	0xfffffffd
	.align		4
        /*0018*/ 	.word	0x00000000
	.align		4
        /*001c*/ 	.word	0xfffffffc


//--------------------- .nv.constant4             --------------------------
	.section	.nv.constant4,"a",@progbits
	.align	8
	.align		8
.nv.constant4:
        /*0000*/ 	.dword	_$_str
	.align		8
        /*0008*/ 	.dword	_$_str_$_2


//--------------------- .text.triton_poi_fused__native_batch_norm_legit_no_training_relu_39 --------------------------
	.section	.text.triton_poi_fused__native_batch_norm_legit_no_training_relu_39,"ax",@progbits
	.align	128
        .global         triton_poi_fused__native_batch_norm_legit_no_training_relu_39
        .type           triton_poi_fused__native_batch_norm_legit_no_training_relu_39,@function
        .size           triton_poi_fused__native_batch_norm_legit_no_training_relu_39,(.L_x_1 - triton_poi_fused__native_batch_norm_legit_no_training_relu_39)
        .other          triton_poi_fused__native_batch_norm_legit_no_training_relu_39,@"STO_CUDA_ENTRY STV_DEFAULT"
triton_poi_fused__native_batch_norm_legit_no_training_relu_39:
.text.triton_poi_fused__native_batch_norm_legit_no_training_relu_39:
[----:B------:R-:W-:Y:S01]  /*0000*/  LDC R1, c[0x0][0x28] ;  /* 0x00000a00ff017b82 */ /* 0x000fe20000000800 */
[----:B------:R-:W1:Y:S01]  /*0010*/  S2R R0, SR_TID.X ;  /* 0x0000000000007919 */ /* 0x000e620000002100 */
[----:B------:R-:W-:-:S06]  /*0020*/  HFMA2.MMA R2, -RZ, RZ, 0, 0 ;  /* 0x00000000ff027435 */ /* 0x000fcc00000001ff */
[----:B------:R-:W2:Y:S01]  /*0030*/  LDC.64 R6, c[0x0][0x220] ;  /* 0x00008800ff067b82 */ /* 0x000ea20000000a00 */
[----:B------:R-:W-:Y:S01]  /*0040*/  ULDC.64 UR4, c[0x0][0x208] ;  /* 0x0000820000047ab9 */ /* 0x000fe20000000a00 */
[----:B------:R-:W3:Y:S06]  /*0050*/  S2R R5, SR_CTAID.X ;  /* 0x0000000000057919 */ /* 0x000eec0000002500 */
[----:B------:R-:W4:Y:S08]  /*0060*/  LDC.64 R8, c[0x0][0x228] ;  /* 0x00008a00ff087b82 */ /* 0x000f300000000a00 */
[----:B------:R-:W5:Y:S01]  /*0070*/  LDC.64 R10, c[0x0][0x230] ;  /* 0x00008c00ff0a7b82 */ /* 0x000f620000000a00 */
[----:B-1----:R-:W-:-:S02]  /*0080*/  SHF.L.U32 R0, R0, 0x1, RZ ;  /* 0x0000000100007819 */ /* 0x002fc400000006ff */
[----:B---3--:R-:W-:Y:S02]  /*0090*/  SHF.R.S32.HI R3, RZ, 0x16, R5 ;  /* 0x00000016ff037819 */ /* 0x008fe40000011405 */
[----:B------:R-:W-:Y:S02]  /*00a0*/  LOP3.LUT R0, R0, 0x1fe, RZ, 0xc0, !PT ;  /* 0x000001fe00007812 */ /* 0x000fe400078ec0ff */
[----:B------:R-:W-:Y:S02]  /*00b0*/  SGXT R3, R3, 0x1 ;  /* 0x000000010303781a */ /* 0x000fe40000000200 */
[----:B------:R-:W-:-:S04]  /*00c0*/  LEA R0, R5, R0, 0x9 ;  /* 0x0000000005007211 */ /* 0x000fc800078e48ff */
[----:B------:R-:W-:-:S04]  /*00d0*/  LEA.HI R3, R3, R0, RZ, 0xa ;  /* 0x0000000003037211 */ /* 0x000fc800078f50ff */
[----:B------:R-:W-:-:S05]  /*00e0*/  SHF.R.S32.HI R3, RZ, 0xa, R3 ;  /* 0x0000000aff037819 */ /* 0x000fca0000011403 */
[----:B------:R-:W-:-:S05]  /*00f0*/  IMAD.HI R2, R3, -0x5f5f5f5f, R2 ;  /* 0xa0a0a0a103027827 */ /* 0x000fca00078e0202 */
[----:B------:R-:W-:-:S04]  /*0100*/  SHF.R.U32.HI R5, RZ, 0x1f, R2 ;  /* 0x0000001fff057819 */ /* 0x000fc80000011602 */
[----:B------:R-:W-:-:S05]  /*0110*/  LEA.HI.SX32 R5, R2, R5, 0x19 ;  /* 0x0000000502057211 */ /* 0x000fca00078fcaff */
[----:B------:R-:W-:Y:S02]  /*0120*/  IMAD R13, R5, -0xcc, R3 ;  /* 0xffffff34050d7824 */ /* 0x000fe400078e0203 */
[----:B------:R-:W1:Y:S02]  /*0130*/  LDC.64 R2, c[0x0][0x210] ;  /* 0x00008400ff027b82 */ /* 0x000e640000000a00 */
[----:B--2---:R-:W-:-:S06]  /*0140*/  IMAD.WIDE R6, R13, 0x4, R6 ;  /* 0x000000040d067825 */ /* 0x004fcc00078e0206 */
[----:B------:R-:W2:Y:S01]  /*0150*/  LDG.E.EL R6, desc[UR4][R6.64] ;  /* 0x0000000406067981 */ /* 0x000ea2000c2e1900 */
[----:B------:R-:W3:Y:S01]  /*0160*/  LDC.64 R4, c[0x0][0x218] ;  /* 0x00008600ff047b82 */ /* 0x000ee20000000a00 */
[----:B----4-:R-:W-:-:S04]  /*0170*/  IMAD.WIDE R8, R13, 0x4, R8 ;  /* 0x000000040d087825 */ /* 0x010fc800078e0208 */
[----:B-----5:R-:W-:Y:S02]  /*0180*/  IMAD.WIDE R10, R13, 0x4, R10 ;  /* 0x000000040d0a7825 */ /* 0x020fe400078e020a */
[----:B------:R-:W4:Y:S04]  /*0190*/  LDG.E.EL R8, desc[UR4][R8.64] ;  /* 0x0000000408087981 */ /* 0x000f28000c2e1900 */
[----:B------:R-:W4:Y:S01]  /*01a0*/  LDG.E.EL R11, desc[UR4][R10.64] ;  /* 0x000000040a0b7981 */ /* 0x000f22000c2e1900 */
[----:B-1----:R-:W-:-:S06]  /*01b0*/  IMAD.WIDE R2, R0, 0x4, R2 ;  /* 0x0000000400027825 */ /* 0x002fcc00078e0202 */
[----:B------:R-:W5:Y:S01]  /*01c0*/  LDG.E.64 R2, desc[UR4][R2.64] ;  /* 0x0000000402027981 */ /* 0x000f62000c1e1b00 */
[----:B---3--:R-:W-:-:S05]  /*01d0*/  IMAD.WIDE R4, R13, 0x4, R4 ;  /* 0x000000040d047825 */ /* 0x008fca00078e0204 */
[----:B------:R1:W5:Y:S01]  /*01e0*/  LDG.E.EL R12, desc[UR4][R4.64] ;  /* 0x00000004040c7981 */ /* 0x000362000c2e1900 */
[----:B------:R-:W-:Y:S01]  /*01f0*/  MOV R14, 0x3e800000 ;  /* 0x3e800000000e7802 */ /* 0x000fe20000000f00 */
[----:B-1----:R-:W1:Y:S02]  /*0200*/  LDC.64 R4, c[0x0][0x238] ;  /* 0x00008e00ff047b82 */ /* 0x002e640000000a00 */
[----:B-1----:R-:W-:-:S04]  /*0210*/  IMAD.WIDE R4, R0, 0x4, R4 ;  /* 0x0000000400047825 */ /* 0x002fc800078e0204 */
[----:B--2---:R-:W-:-:S04]  /*0220*/  FADD R6, R6, 9.9999997473787516356e-06 ;  /* 0x3727c5ac06067421 */ /* 0x004fc80000000000 */
[----:B------:R-:W1:Y:S02]  /*0230*/  MUFU.SQRT R7, R6 ;  /* 0x0000000600077308 */ /* 0x000e640000002000 */
[C---:B-1----:R-:W-:Y:S02]  /*0240*/  FSETP.GT.AND P0, PT, R7.reuse, 8.50705917302346158658e+37, PT ;  /* 0x7e8000000700780b */ /* 0x042fe40003f04000 */
[----:B------:R-:W-:-:S11]  /*0250*/  FSETP.GEU.AND P1, PT, R7, 1.175494350822287508e-38, PT ;  /* 0x008000000700780b */ /* 0x000fd60003f2e000 */
[----:B------:R-:W-:-:S04]  /*0260*/  @P0 FMUL R7, R7, 0.25 ;  /* 0x3e80000007070820 */ /* 0x000fc80000400000 */
[----:B------:R-:W-:-:S06]  /*0270*/  @!P1 FMUL R7, R7, 16777216 ;  /* 0x4b80000007079820 */ /* 0x000fcc0000400000 */
[----:B------:R-:W1:Y:S01]  /*0280*/  MUFU.RCP R7, R7 ;  /* 0x0000000700077308 */ /* 0x000e620000001000 */
[----:B------:R-:W-:Y:S01]  /*0290*/  FSEL R14, R14, 1, P0 ;  /* 0x3f8000000e0e7808 */ /* 0x000fe20000000000 */
[----:B-----5:R-:W-:-:S04]  /*02a0*/  FADD R2, R2, -R12 ;  /* 0x8000000c02027221 */ /* 0x020fc80000000000 */
[----:B------:R-:W-:Y:S01]  /*02b0*/  @!P1 FMUL R14, R14, 16777216 ;  /* 0x4b8000000e0e9820 */ /* 0x000fe20000400000 */
[----:B------:R-:W-:-:S03]  /*02c0*/  FADD R3, R3, -R12 ;  /* 0x8000000c03037221 */ /* 0x000fc60000000000 */
[----:B-1----:R-:W-:-:S04]  /*02d0*/  FMUL R14, R7, R14 ;  /* 0x0000000e070e7220 */ /* 0x002fc80000400000 */
[-C--:B------:R-:W-:Y:S01]  /*02e0*/  FMUL R2, R2, R14.reuse ;  /* 0x0000000e02027220 */ /* 0x080fe20000400000 */
[----:B------:R-:W-:-:S03]  /*02f0*/  FMUL R14, R3, R14 ;  /* 0x0000000e030e7220 */ /* 0x000fc60000400000 */
[C-C-:B----4-:R-:W-:Y:S01]  /*0300*/  FFMA R2, R8.reuse, R2, R11.reuse ;  /* 0x0000000208027223 */ /* 0x150fe2000000000b */
[----:B------:R-:W-:-:S04]  /*0310*/  FFMA R14, R8, R14, R11 ;  /* 0x0000000e080e7223 */ /* 0x000fc8000000000b */
[----:B------:R-:W-:Y:S02]  /*0320*/  FSETP.GEU.AND P0, PT, R2, RZ, PT ;  /* 0x000000ff0200720b */ /* 0x000fe40003f0e000 */
[----:B------:R-:W-:Y:S02]  /*0330*/  FSETP.GEU.AND P1, PT, R14, RZ, PT ;  /* 0x000000ff0e00720b */ /* 0x000fe40003f2e000 */
[----:B------:R-:W-:Y:S02]  /*0340*/  FSEL R2, R2, RZ, P0 ;  /* 0x000000ff02027208 */ /* 0x000fe40000000000 */
[----:B------:R-:W-:-:S05]  /*0350*/  FSEL R3, R14, RZ, P1 ;  /* 0x000000ff0e037208 */ /* 0x000fca0000800000 */
[----:B------:R-:W-:Y:S01]  /*0360*/  STG.E.64 desc[UR4][R4.64], R2 ;  /* 0x0000000204007986 */ /* 0x000fe2000c101b04 */
[----:B------:R-:W-:Y:S05]  /*0370*/  EXIT ;  /* 0x000000000000794d */ /* 0x000fea0003800000 */
.L_x_0:
[----:B------:R-:W-:-:S00]  /*0380*/  BRA `(.L_x_0) ;  /* 0xfffffffc00fc7947 */ /* 0x000fc0000383ffff */
[----:B------:R-:W-:-:S00]  /*0390*/  NOP ;  /* 0x0000000000007918 */ /* 0x000fc00000000000 */
        /* <DEDUP_REMOVED lines=14> */
.L_x_1:


//--------------------- .nv.global.init           --------------------------
	.section	.nv.global.init,"aw",@progbits
.nv.global.init:
	.type		_$_str,@object
	.size		_$_str,(_$_str_$_2 - _$_str)
_$_str:
        /*0000*/ 	.byte	0x5f, 0x5f, 0x43, 0x55, 0x44, 0x41, 0x5f, 0x46, 0x54, 0x5a, 0x00
	.type		_$_str_$_2,@object
	.size		_$_str_$_2,(.L_1 - _$_str_$_2)
_$_str_$_2:
        /*000b*/ 	.byte	0x5f, 0x5f, 0x43, 0x55, 0x44, 0x41, 0x5f, 0x50, 0x52, 0x45, 0x43, 0x5f, 0x53, 0x51, 0x52, 0x54
        /*001b*/ 	.byte	0x00
.L_1:


//--------------------- .nv.constant0.triton_poi_fused__native_batch_norm_legit_no_training_relu_39 --------------------------
	.section	.nv.constant0.triton_poi_fused__native_batch_norm_legit_no_training_relu_39,"a",@progbits
	.sectionflags	@""
	.align	4
.nv.constant0.triton_poi_fused__native_batch_norm_legit_no_training_relu_39:
	.zero		580
